//
// Generated by NVIDIA NVVM Compiler
//
// Compiler Build ID: CL-36424714
// Cuda compilation tools, release 13.0, V13.0.88
// Based on NVVM 20.0.0
//

.version 9.0
.target sm_100
.address_size 64

	// .globl	_Z8add_krnlPfS_ll

.visible .entry _Z8add_krnlPfS_ll(
	.param .u64 .ptr .align 1 _Z8add_krnlPfS_ll_param_0,
	.param .u64 .ptr .align 1 _Z8add_krnlPfS_ll_param_1,
	.param .u64 _Z8add_krnlPfS_ll_param_2,
	.param .u64 _Z8add_krnlPfS_ll_param_3
)
{
	.reg .pred 	%p<9>;
	.reg .b32 	%r<11>;
	.reg .b32 	%f<16>;
	.reg .b64 	%rd<62>;

	ld.param.u64 	%rd28, [_Z8add_krnlPfS_ll_param_0];
	ld.param.u64 	%rd29, [_Z8add_krnlPfS_ll_param_1];
	ld.param.u64 	%rd26, [_Z8add_krnlPfS_ll_param_2];
	ld.param.u64 	%rd27, [_Z8add_krnlPfS_ll_param_3];
	cvta.to.global.u64 	%rd1, %rd28;
	cvta.to.global.u64 	%rd2, %rd29;
	add.s64 	%rd30, %rd26, %rd27;
	add.s64 	%rd3, %rd30, -1;
	or.b64  	%rd31, %rd3, %rd27;
	and.b64  	%rd32, %rd31, -4294967296;
	setp.ne.s64 	%p1, %rd32, 0;
	@%p1 bra 	$L__BB0_2;
	cvt.u32.u64 	%r3, %rd27;
	cvt.u32.u64 	%r4, %rd3;
	div.u32 	%r5, %r4, %r3;
	cvt.u64.u32 	%rd55, %r5;
	bra.uni 	$L__BB0_3;
$L__BB0_2:
	div.s64 	%rd55, %rd3, %rd27;
$L__BB0_3:
	mov.u32 	%r6, %ctaid.x;
	shl.b32 	%r1, %r6, 10;
	mov.u32 	%r2, %tid.x;
	or.b32  	%r7, %r1, %r2;
	cvt.u64.u32 	%rd60, %r7;
	setp.le.s64 	%p2, %rd26, %rd60;
	@%p2 bra 	$L__BB0_13;
	cvt.u64.u32 	%rd33, %r2;
	add.s64 	%rd34, %rd55, %rd33;
	cvt.u64.u32 	%rd35, %r1;
	add.s64 	%rd36, %rd34, %rd35;
	max.s64 	%rd37, %rd26, %rd36;
	setp.lt.s64 	%p3, %rd36, %rd26;
	selp.u64 	%rd8, 1, 0, %p3;
	add.s64 	%rd38, %rd36, %rd8;
	sub.s64 	%rd9, %rd37, %rd38;
	or.b64  	%rd39, %rd9, %rd55;
	and.b64  	%rd40, %rd39, -4294967296;
	setp.ne.s64 	%p4, %rd40, 0;
	@%p4 bra 	$L__BB0_6;
	cvt.u32.u64 	%r8, %rd55;
	cvt.u32.u64 	%r9, %rd9;
	div.u32 	%r10, %r9, %r8;
	cvt.u64.u32 	%rd56, %r10;
	bra.uni 	$L__BB0_7;
$L__BB0_6:
	div.u64 	%rd56, %rd9, %rd55;
$L__BB0_7:
	add.s64 	%rd13, %rd56, %rd8;
	and.b64  	%rd41, %rd13, 3;
	setp.eq.s64 	%p5, %rd41, 3;
	@%p5 bra 	$L__BB0_10;
	shl.b64 	%rd58, %rd60, 2;
	shl.b64 	%rd15, %rd55, 2;
	add.s64 	%rd42, %rd13, 1;
	and.b64  	%rd57, %rd42, 3;
$L__BB0_9:
	.pragma "nounroll";
	add.s64 	%rd43, %rd2, %rd58;
	ld.global.f32 	%f1, [%rd43];
	add.s64 	%rd44, %rd1, %rd58;
	ld.global.f32 	%f2, [%rd44];
	add.f32 	%f3, %f1, %f2;
	st.global.f32 	[%rd44], %f3;
	add.s64 	%rd60, %rd60, %rd55;
	add.s64 	%rd58, %rd58, %rd15;
	add.s64 	%rd57, %rd57, -1;
	setp.ne.s64 	%p6, %rd57, 0;
	@%p6 bra 	$L__BB0_9;
$L__BB0_10:
	setp.lt.u64 	%p7, %rd13, 3;
	@%p7 bra 	$L__BB0_13;
	shl.b64 	%rd48, %rd55, 2;
$L__BB0_12:
	shl.b64 	%rd45, %rd60, 2;
	add.s64 	%rd46, %rd2, %rd45;
	ld.global.f32 	%f4, [%rd46];
	add.s64 	%rd47, %rd1, %rd45;
	ld.global.f32 	%f5, [%rd47];
	add.f32 	%f6, %f4, %f5;
	st.global.f32 	[%rd47], %f6;
	add.s64 	%rd49, %rd46, %rd48;
	ld.global.f32 	%f7, [%rd49];
	add.s64 	%rd50, %rd47, %rd48;
	ld.global.f32 	%f8, [%rd50];
	add.f32 	%f9, %f7, %f8;
	st.global.f32 	[%rd50], %f9;
	add.s64 	%rd51, %rd49, %rd48;
	ld.global.f32 	%f10, [%rd51];
	add.s64 	%rd52, %rd50, %rd48;
	ld.global.f32 	%f11, [%rd52];
	add.f32 	%f12, %f10, %f11;
	st.global.f32 	[%rd52], %f12;
	add.s64 	%rd53, %rd51, %rd48;
	ld.global.f32 	%f13, [%rd53];
	add.s64 	%rd54, %rd52, %rd48;
	ld.global.f32 	%f14, [%rd54];
	add.f32 	%f15, %f13, %f14;
	st.global.f32 	[%rd54], %f15;
	add.s64 	%rd60, %rd48, %rd60;
	setp.lt.s64 	%p8, %rd60, %rd26;
	@%p8 bra 	$L__BB0_12;
$L__BB0_13:
	ret;

}


// ===== COMPILED SASS (sm_100) =====

	.target	sm_100

	.elftype	@"ET_EXEC"


//--------------------- .note.nv.tkinfo           --------------------------
	.section	.note.nv.tkinfo,"",@"SHT_NOTE"
	.sectionflags	@"SHF_NOTE_NV_TKINFO"
	.tkinfo
        /*0018*/ 	.word	0x00000002
        /*0030*/ 	.string	""
        /*0030*/ 	.string	"ptxas"
        /*0030*/ 	.string	"Cuda compilation tools, release 13.0, V13.0.88"
        /*0030*/ 	.string	"Build cuda_13.0.r13.0/compiler.36424714_0"
        /*0030*/ 	.string	"-arch sm_100 -m 64 "



//--------------------- .note.nv.cuinfo           --------------------------
	.section	.note.nv.cuinfo,"",@"SHT_NOTE"
	.sectionflags	@"SHF_NOTE_NV_CUINFO"
        /*0018*/ 	.short	0x0002
        /*001a*/ 	.short	0x0064
        /*001c*/ 	.short	0x0082
	.zero		2


//--------------------- .nv.info                  --------------------------
	.section	.nv.info,"",@"SHT_CUDA_INFO"
	.align	4


	//----- nvinfo : EIATTR_REGCOUNT
	.align		4
        /*0000*/ 	.byte	0x04, 0x2f
        /*0002*/ 	.short	(.L_1 - .L_0)
	.align		4
.L_0:
        /*0004*/ 	.word	index@(_Z8add_krnlPfS_ll)
        /*0008*/ 	.word	0x0000001a


	//----- nvinfo : EIATTR_FRAME_SIZE
	.align		4
.L_1:
        /*000c*/ 	.byte	0x04, 0x11
        /*000e*/ 	.short	(.L_3 - .L_2)
	.align		4
.L_2:
        /*0010*/ 	.word	index@($__internal_1_$__cuda_sm20_div_u64)
        /*0014*/ 	.word	0x00000000


	//----- nvinfo : EIATTR_FRAME_SIZE
	.align		4
.L_3:
        /*0018*/ 	.byte	0x04, 0x11
        /*001a*/ 	.short	(.L_5 - .L_4)
	.align		4
.L_4:
        /*001c*/ 	.word	index@($__internal_0_$__cuda_sm20_div_s64)
        /*0020*/ 	.word	0x00000000


	//----- nvinfo : EIATTR_FRAME_SIZE
	.align		4
.L_5:
        /*0024*/ 	.byte	0x04, 0x11
        /*0026*/ 	.short	(.L_7 - .L_6)
	.align		4
.L_6:
        /*0028*/ 	.word	index@(_Z8add_krnlPfS_ll)
        /*002c*/ 	.word	0x00000000


	//----- nvinfo : EIATTR_MIN_STACK_SIZE
	.align		4
.L_7:
        /*0030*/ 	.byte	0x04, 0x12
        /*0032*/ 	.short	(.L_9 - .L_8)
	.align		4
.L_8:
        /*0034*/ 	.word	index@(_Z8add_krnlPfS_ll)
        /*0038*/ 	.word	0x00000000
.L_9:


//--------------------- .nv.compat                --------------------------
	.section	.nv.compat,"",@"SHT_CUDA_COMPAT_INFO"
	.align	4
        /*0000*/ 	.byte	0x02, 0x09, 0x00, 0x00, 0x02, 0x02, 0x01, 0x00, 0x02, 0x05, 0x05, 0x00, 0x03, 0x07, 0x01, 0x01
        /*0010*/ 	.byte	0x02, 0x03, 0x00, 0x00, 0x02, 0x06, 0x01, 0x00, 0x04, 0x0b, 0x08, 0x00, 0x09, 0x00, 0x00, 0x00
        /*0020*/ 	.byte	0x00, 0x00, 0x00, 0x00


//--------------------- .nv.info._Z8add_krnlPfS_ll --------------------------
	.section	.nv.info._Z8add_krnlPfS_ll,"",@"SHT_CUDA_INFO"
	.sectionflags	@""
	.align	4


	//----- nvinfo : EIATTR_CUDA_API_VERSION
	.align		4
        /*0000*/ 	.byte	0x04, 0x37
        /*0002*/ 	.short	(.L_11 - .L_10)
.L_10:
        /*0004*/ 	.word	0x00000082


	//----- nvinfo : EIATTR_KPARAM_INFO
	.align		4
.L_11:
        /*0008*/ 	.byte	0x04, 0x17
        /*000a*/ 	.short	(.L_13 - .L_12)
.L_12:
        /*000c*/ 	.word	0x00000000
        /*0010*/ 	.short	0x0003
        /*0012*/ 	.short	0x0018
        /*0014*/ 	.byte	0x00, 0xf0, 0x21, 0x00


	//----- nvinfo : EIATTR_KPARAM_INFO
	.align		4
.L_13:
        /*0018*/ 	.byte	0x04, 0x17
        /*001a*/ 	.short	(.L_15 - .L_14)
.L_14:
        /*001c*/ 	.word	0x00000000
        /*0020*/ 	.short	0x0002
        /*0022*/ 	.short	0x0010
        /*0024*/ 	.byte	0x00, 0xf0, 0x21, 0x00


	//----- nvinfo : EIATTR_KPARAM_INFO
	.align		4
.L_15:
        /*0028*/ 	.byte	0x04, 0x17
        /*002a*/ 	.short	(.L_17 - .L_16)
.L_16:
        /*002c*/ 	.word	0x00000000
        /*0030*/ 	.short	0x0001
        /*0032*/ 	.short	0x0008
        /*0034*/ 	.byte	0x00, 0xf5, 0x21, 0x00


	//----- nvinfo : EIATTR_KPARAM_INFO
	.align		4
.L_17:
        /*0038*/ 	.byte	0x04, 0x17
        /*003a*/ 	.short	(.L_19 - .L_18)
.L_18:
        /*003c*/ 	.word	0x00000000
        /*0040*/ 	.short	0x0000
        /*0042*/ 	.short	0x0000
        /*0044*/ 	.byte	0x00, 0xf5, 0x21, 0x00


	//----- nvinfo : EIATTR_SPARSE_MMA_MASK
	.align		4
.L_19:
        /*0048*/ 	.byte	0x03, 0x50
        /*004a*/ 	.short	0x0000


	//----- nvinfo : EIATTR_MAXREG_COUNT
	.align		4
        /*004c*/ 	.byte	0x03, 0x1b
        /*004e*/ 	.short	0x00ff


	//----- nvinfo : EIATTR_MERCURY_ISA_VERSION
	.align		4
        /*0050*/ 	.byte	0x03, 0x5f
        /*0052*/ 	.short	0x0101


	//----- nvinfo : EIATTR_VRC_CTA_INIT_COUNT
	.align		4
        /*0054*/ 	.byte	0x02, 0x4a
	.zero		1
	.zero		1


	//----- nvinfo : EIATTR_EXIT_INSTR_OFFSETS
	.align		4
        /*0058*/ 	.byte	0x04, 0x1c
        /*005a*/ 	.short	(.L_21 - .L_20)


	//   ....[0]....
.L_20:
        /*005c*/ 	.word	0x00000270


	//   ....[1]....
        /*0060*/ 	.word	0x00000770


	//   ....[2]....
        /*0064*/ 	.word	0x00000a30


	//----- nvinfo : EIATTR_CRS_STACK_SIZE
	.align		4
.L_21:
        /*0068*/ 	.byte	0x04, 0x1e
        /*006a*/ 	.short	(.L_23 - .L_22)
.L_22:
        /*006c*/ 	.word	0x00000000


	//----- nvinfo : EIATTR_CBANK_PARAM_SIZE
	.align		4
.L_23:
        /*0070*/ 	.byte	0x03, 0x19
        /*0072*/ 	.short	0x0020


	//----- nvinfo : EIATTR_PARAM_CBANK
	.align		4
        /*0074*/ 	.byte	0x04, 0x0a
        /*0076*/ 	.short	(.L_25 - .L_24)
	.align		4
.L_24:
        /*0078*/ 	.word	index@(.nv.constant0._Z8add_krnlPfS_ll)
        /*007c*/ 	.short	0x0380
        /*007e*/ 	.short	0x0020


	//----- nvinfo : EIATTR_SW_WAR
	.align		4
.L_25:
        /*0080*/ 	.byte	0x04, 0x36
        /*0082*/ 	.short	(.L_27 - .L_26)
.L_26:
        /*0084*/ 	.word	0x00000008
.L_27:


//--------------------- .nv.callgraph             --------------------------
	.section	.nv.callgraph,"",@"SHT_CUDA_CALLGRAPH"
	.align	4
	.sectionentsize	8
	.align		4
        /*0000*/ 	.word	0x00000000
	.align		4
        /*0004*/ 	.word	0xffffffff
	.align		4
        /*0008*/ 	.word	0x00000000
	.align		4
        /*000c*/ 	.word	0xfffffffe
	.align		4
        /*0010*/ 	.word	0x00000000
	.align		4
        /*0014*/ 	.word	0xfffffffd
	.align		4
        /*0018*/ 	.word	0x00000000
	.align		4
        /*001c*/ 	.word	0xfffffffc


//--------------------- .text._Z8add_krnlPfS_ll   --------------------------
	.section	.text._Z8add_krnlPfS_ll,"ax",@progbits
	.align	128
        .global         _Z8add_krnlPfS_ll
        .type           _Z8add_krnlPfS_ll,@function
        .size           _Z8add_krnlPfS_ll,(.L_x_11 - _Z8add_krnlPfS_ll)
        .other          _Z8add_krnlPfS_ll,@"STO_CUDA_ENTRY STV_DEFAULT"
_Z8add_krnlPfS_ll:
.text._Z8add_krnlPfS_ll:
[----:B------:R-:W-:Y:S08]  /*0000*/  LDC R1, c[0x0][0x37c] ;  /* 0x0000df00ff017b82 */ /* 0x000ff00000000800 */
[----:B------:R-:W0:Y:S08]  /*0010*/  LDC.64 R4, c[0x0][0x390] ;  /* 0x0000e400ff047b82 */ /* 0x000e300000000a00 */
[----:B------:R-:W0:Y:S02]  /*0020*/  LDC.64 R2, c[0x0][0x398] ;  /* 0x0000e600ff027b82 */ /* 0x000e240000000a00 */
[----:B0-----:R-:W-:-:S04]  /*0030*/  IADD3 R7, P0, PT, R4, R2, RZ ;  /* 0x0000000204077210 */ /* 0x001fc80007f1e0ff */
[----:B------:R-:W-:-:S04]  /*0040*/  IADD3 R7, P1, PT, R7, -0x1, RZ ;  /* 0xffffffff07077810 */ /* 0x000fc80007f3e0ff */
[----:B------:R-:W-:-:S04]  /*0050*/  IADD3.X R0, PT, PT, R5, -0x1, R3, P1, P0 ;  /* 0xffffffff05007810 */ /* 0x000fc80000fe0403 */
[----:B------:R-:W-:-:S04]  /*0060*/  LOP3.LUT R3, R0, R3, RZ, 0xfc, !PT ;  /* 0x0000000300037212 */ /* 0x000fc800078efcff */
[----:B------:R-:W-:-:S13]  /*0070*/  ISETP.NE.U32.AND P0, PT, R3, RZ, PT ;  /* 0x000000ff0300720c */ /* 0x000fda0003f05070 */
[----:B------:R-:W-:Y:S05]  /*0080*/  @P0 BRA `(.L_x_0) ;  /* 0x0000000000540947 */ /* 0x000fea0003800000 */
[----:B------:R-:W0:Y:S01]  /*0090*/  I2F.U32.RP R0, R2 ;  /* 0x0000000200007306 */ /* 0x000e220000209000 */
[----:B------:R-:W-:-:S07]  /*00a0*/  ISETP.NE.U32.AND P2, PT, R2, RZ, PT ;  /* 0x000000ff0200720c */ /* 0x000fce0003f45070 */
[----:B0-----:R-:W0:Y:S02]  /*00b0*/  MUFU.RCP R0, R0 ;  /* 0x0000000000007308 */ /* 0x001e240000001000 */
[----:B0-----:R-:W-:-:S06]  /*00c0*/  VIADD R4, R0, 0xffffffe ;  /* 0x0ffffffe00047836 */ /* 0x001fcc0000000000 */
[----:B------:R0:W1:Y:S02]  /*00d0*/  F2I.FTZ.U32.TRUNC.NTZ R5, R4 ;  /* 0x0000000400057305 */ /* 0x000064000021f000 */
[----:B0-----:R-:W-:Y:S02]  /*00e0*/  IMAD.MOV.U32 R4, RZ, RZ, RZ ;  /* 0x000000ffff047224 */ /* 0x001fe400078e00ff */
[----:B-1----:R-:W-:-:S04]  /*00f0*/  IMAD.MOV R3, RZ, RZ, -R5 ;  /* 0x000000ffff037224 */ /* 0x002fc800078e0a05 */
[----:B------:R-:W-:-:S04]  /*0100*/  IMAD R3, R3, R2, RZ ;  /* 0x0000000203037224 */ /* 0x000fc800078e02ff */
[----:B------:R-:W-:-:S06]  /*0110*/  IMAD.HI.U32 R6, R5, R3, R4 ;  /* 0x0000000305067227 */ /* 0x000fcc00078e0004 */
[----:B------:R-:W-:-:S04]  /*0120*/  IMAD.HI.U32 R6, R6, R7, RZ ;  /* 0x0000000706067227 */ /* 0x000fc800078e00ff */
[----:B------:R-:W-:-:S04]  /*0130*/  IMAD.MOV R3, RZ, RZ, -R6 ;  /* 0x000000ffff037224 */ /* 0x000fc800078e0a06 */
[----:B------:R-:W-:Y:S02]  /*0140*/  IMAD R7, R2, R3, R7 ;  /* 0x0000000302077224 */ /* 0x000fe400078e0207 */
[----:B------:R-:W-:-:S03]  /*0150*/  IMAD.MOV.U32 R3, RZ, RZ, RZ ;  /* 0x000000ffff037224 */ /* 0x000fc600078e00ff */
[----:B------:R-:W-:-:S13]  /*0160*/  ISETP.GE.U32.AND P0, PT, R7, R2, PT ;  /* 0x000000020700720c */ /* 0x000fda0003f06070 */
[----:B------:R-:W-:Y:S02]  /*0170*/  @P0 IMAD.IADD R7, R7, 0x1, -R2 ;  /* 0x0000000107070824 */ /* 0x000fe400078e0a02 */
[----:B------:R-:W-:-:S03]  /*0180*/  @P0 VIADD R6, R6, 0x1 ;  /* 0x0000000106060836 */ /* 0x000fc60000000000 */
[----:B------:R-:W-:-:S13]  /*0190*/  ISETP.GE.U32.AND P1, PT, R7, R2, PT ;  /* 0x000000020700720c */ /* 0x000fda0003f26070 */
[----:B------:R-:W-:Y:S01]  /*01a0*/  @P1 VIADD R6, R6, 0x1 ;  /* 0x0000000106061836 */ /* 0x000fe20000000000 */
[----:B------:R-:W-:-:S05]  /*01b0*/  @!P2 LOP3.LUT R6, RZ, R2, RZ, 0x33, !PT ;  /* 0x00000002ff06a212 */ /* 0x000fca00078e33ff */
[----:B------:R-:W-:Y:S01]  /*01c0*/  IMAD.MOV.U32 R2, RZ, RZ, R6 ;  /* 0x000000ffff027224 */ /* 0x000fe200078e0006 */
[----:B------:R-:W-:Y:S06]  /*01d0*/  BRA `(.L_x_1) ;  /* 0x0000000000087947 */ /* 0x000fec0003800000 */
.L_x_0:
[----:B------:R-:W-:-:S07]  /*01e0*/  MOV R6, 0x200 ;  /* 0x0000020000067802 */ /* 0x000fce0000000f00 */
[----:B------:R-:W-:Y:S05]  /*01f0*/  CALL.REL.NOINC `($__internal_0_$__cuda_sm20_div_s64) ;  /* 0x0000000800107944 */ /* 0x000fea0003c00000 */
.L_x_1:
[----:B------:R-:W0:Y:S01]  /*0200*/  S2R R7, SR_TID.X ;  /* 0x0000000000077919 */ /* 0x000e220000002100 */
[----:B------:R-:W1:Y:S01]  /*0210*/  S2UR UR4, SR_CTAID.X ;  /* 0x00000000000479c3 */ /* 0x000e620000002500 */
[----:B------:R-:W2:Y:S01]  /*0220*/  LDCU.64 UR6, c[0x0][0x390] ;  /* 0x00007200ff0677ac */ /* 0x000ea20008000a00 */
[----:B-1----:R-:W-:-:S06]  /*0230*/  USHF.L.U32 UR4, UR4, 0xa, URZ ;  /* 0x0000000a04047899 */ /* 0x002fcc00080006ff */
[----:B0-----:R-:W-:-:S04]  /*0240*/  LOP3.LUT R5, R7, UR4, RZ, 0xfc, !PT ;  /* 0x0000000407057c12 */ /* 0x001fc8000f8efcff */
[----:B--2---:R-:W-:-:S04]  /*0250*/  ISETP.GE.U32.AND P0, PT, R5, UR6, PT ;  /* 0x0000000605007c0c */ /* 0x004fc8000bf06070 */
[----:B------:R-:W-:-:S13]  /*0260*/  ISETP.GE.AND.EX P0, PT, RZ, UR7, PT, P0 ;  /* 0x00000007ff007c0c */ /* 0x000fda000bf06300 */
[----:B------:R-:W-:Y:S05]  /*0270*/  @P0 EXIT ;  /* 0x000000000000094d */ /* 0x000fea0003800000 */
[----:B------:R-:W-:Y:S01]  /*0280*/  IADD3 R7, P0, P2, R2, UR4, R7 ;  /* 0x0000000402077c10 */ /* 0x000fe2000fa1e007 */
[----:B------:R-:W-:Y:S03]  /*0290*/  BSSY.RECONVERGENT B0, `(.L_x_2) ;  /* 0x0000029000007945 */ /* 0x000fe60003800200 */
[----:B------:R-:W-:Y:S02]  /*02a0*/  IADD3.X R0, PT, PT, RZ, R3, RZ, P0, P2 ;  /* 0x00000003ff007210 */ /* 0x000fe400007e44ff */
[C---:B------:R-:W-:Y:S02]  /*02b0*/  ISETP.GT.U32.AND P1, PT, R7.reuse, UR6, PT ;  /* 0x0000000607007c0c */ /* 0x040fe4000bf24070 */
[----:B------:R-:W-:Y:S02]  /*02c0*/  ISETP.GE.U32.AND P0, PT, R7, UR6, PT ;  /* 0x0000000607007c0c */ /* 0x000fe4000bf06070 */
[----:B------:R-:W-:-:S02]  /*02d0*/  ISETP.GT.AND.EX P1, PT, R0, UR7, PT, P1 ;  /* 0x0000000700007c0c */ /* 0x000fc4000bf24310 */
[C---:B------:R-:W-:Y:S02]  /*02e0*/  ISETP.GE.AND.EX P0, PT, R0.reuse, UR7, PT, P0 ;  /* 0x0000000700007c0c */ /* 0x040fe4000bf06300 */
[----:B------:R-:W-:Y:S02]  /*02f0*/  SEL R9, R7, UR6, P1 ;  /* 0x0000000607097c07 */ /* 0x000fe40008800000 */
[----:B------:R-:W-:Y:S02]  /*0300*/  SEL R4, RZ, 0x1, P0 ;  /* 0x00000001ff047807 */ /* 0x000fe40000000000 */
[----:B------:R-:W-:Y:S02]  /*0310*/  SEL R11, R0, UR7, P1 ;  /* 0x00000007000b7c07 */ /* 0x000fe40008800000 */
[----:B------:R-:W-:-:S04]  /*0320*/  IADD3 R9, P0, P1, R9, -R7, -R4 ;  /* 0x8000000709097210 */ /* 0x000fc8000791e804 */
[----:B------:R-:W-:-:S04]  /*0330*/  IADD3.X R11, PT, PT, R11, -0x1, ~R0, P0, P1 ;  /* 0xffffffff0b0b7810 */ /* 0x000fc800007e2c00 */
[----:B------:R-:W-:-:S04]  /*0340*/  LOP3.LUT R0, R11, R3, RZ, 0xfc, !PT ;  /* 0x000000030b007212 */ /* 0x000fc800078efcff */
[----:B------:R-:W-:Y:S01]  /*0350*/  ISETP.NE.U32.AND P0, PT, R0, RZ, PT ;  /* 0x000000ff0000720c */ /* 0x000fe20003f05070 */
[----:B------:R-:W-:-:S12]  /*0360*/  IMAD.MOV.U32 R0, RZ, RZ, RZ ;  /* 0x000000ffff007224 */ /* 0x000fd800078e00ff */
        /* <DEDUP_REMOVED lines=19> */
[----:B------:R-:W-:Y:S01]  /*04a0*/  @!P2 LOP3.LUT R6, RZ, R2, RZ, 0x33, !PT ;  /* 0x00000002ff06a212 */ /* 0x000fe200078e33ff */
[----:B------:R-:W-:Y:S06]  /*04b0*/  BRA `(.L_x_4) ;  /* 0x0000000000187947 */ /* 0x000fec0003800000 */
.L_x_3:
[----:B------:R-:W-:Y:S01]  /*04c0*/  IMAD.MOV.U32 R8, RZ, RZ, R2 ;  /* 0x000000ffff087224 */ /* 0x000fe200078e0002 */
[----:B------:R-:W-:Y:S01]  /*04d0*/  MOV R6, 0x500 ;  /* 0x0000050000067802 */ /* 0x000fe20000000f00 */
[----:B------:R-:W-:-:S07]  /*04e0*/  IMAD.MOV.U32 R7, RZ, RZ, R3 ;  /* 0x000000ffff077224 */ /* 0x000fce00078e0003 */
[----:B------:R-:W-:Y:S05]  /*04f0*/  CALL.REL.NOINC `($__internal_1_$__cuda_sm20_div_u64) ;  /* 0x0000000800a07944 */ /* 0x000fea0003c00000 */
[----:B------:R-:W-:Y:S02]  /*0500*/  IMAD.MOV.U32 R6, RZ, RZ, R8 ;  /* 0x000000ffff067224 */ /* 0x000fe400078e0008 */
[----:B------:R-:W-:-:S07]  /*0510*/  IMAD.MOV.U32 R7, RZ, RZ, R9 ;  /* 0x000000ffff077224 */ /* 0x000fce00078e0009 */
.L_x_4:
[----:B------:R-:W-:Y:S05]  /*0520*/  BSYNC.RECONVERGENT B0 ;  /* 0x0000000000007941 */ /* 0x000fea0003800200 */
.L_x_2:
[----:B------:R-:W-:Y:S01]  /*0530*/  IADD3 R4, P0, PT, R6, R4, RZ ;  /* 0x0000000406047210 */ /* 0x000fe20007f1e0ff */
[----:B------:R-:W0:Y:S01]  /*0540*/  LDCU.64 UR4, c[0x0][0x358] ;  /* 0x00006b00ff0477ac */ /* 0x000e220008000a00 */
[----:B------:R-:W-:Y:S02]  /*0550*/  BSSY.RECONVERGENT B0, `(.L_x_5) ;  /* 0x0000021000007945 */ /* 0x000fe40003800200 */
[C---:B------:R-:W-:Y:S01]  /*0560*/  LOP3.LUT R8, R4.reuse, 0x3, RZ, 0xc0, !PT ;  /* 0x0000000304087812 */ /* 0x040fe200078ec0ff */
[----:B------:R-:W-:Y:S01]  /*0570*/  IMAD.X R6, RZ, RZ, R7, P0 ;  /* 0x000000ffff067224 */ /* 0x000fe200000e0607 */
[----:B------:R-:W-:Y:S01]  /*0580*/  ISETP.GE.U32.AND P0, PT, R4, 0x3, PT ;  /* 0x000000030400780c */ /* 0x000fe20003f06070 */
[----:B------:R-:W1:Y:S01]  /*0590*/  LDCU.128 UR8, c[0x0][0x380] ;  /* 0x00007000ff0877ac */ /* 0x000e620008000c00 */
[----:B------:R-:W-:Y:S02]  /*05a0*/  ISETP.NE.U32.AND P1, PT, R8, 0x3, PT ;  /* 0x000000030800780c */ /* 0x000fe40003f25070 */
[----:B------:R-:W-:-:S02]  /*05b0*/  ISETP.GE.U32.AND.EX P0, PT, R6, RZ, PT, P0 ;  /* 0x000000ff0600720c */ /* 0x000fc40003f06100 */
[----:B------:R-:W-:-:S13]  /*05c0*/  ISETP.NE.AND.EX P1, PT, RZ, RZ, PT, P1 ;  /* 0x000000ffff00720c */ /* 0x000fda0003f25310 */
[----:B01----:R-:W-:Y:S05]  /*05d0*/  @!P1 BRA `(.L_x_6) ;  /* 0x0000000000609947 */ /* 0x003fea0003800000 */
[----:B------:R-:W-:Y:S01]  /*05e0*/  IADD3 R4, PT, PT, R4, 0x1, RZ ;  /* 0x0000000104047810 */ /* 0x000fe20007ffe0ff */
[C---:B------:R-:W-:Y:S01]  /*05f0*/  IMAD.SHL.U32 R12, R5.reuse, 0x4, RZ ;  /* 0x00000004050c7824 */ /* 0x040fe200078e00ff */
[----:B------:R-:W-:Y:S01]  /*0600*/  SHF.L.U64.HI R13, R5, 0x2, R0 ;  /* 0x00000002050d7819 */ /* 0x000fe20000010200 */
[C---:B------:R-:W-:Y:S01]  /*0610*/  IMAD.SHL.U32 R15, R2.reuse, 0x4, RZ ;  /* 0x00000004020f7824 */ /* 0x040fe200078e00ff */
[----:B------:R-:W-:Y:S01]  /*0620*/  SHF.L.U64.HI R14, R2, 0x2, R3 ;  /* 0x00000002020e7819 */ /* 0x000fe20000010203 */
[----:B------:R-:W-:Y:S01]  /*0630*/  IMAD.MOV.U32 R10, RZ, RZ, RZ ;  /* 0x000000ffff0a7224 */ /* 0x000fe200078e00ff */
[----:B------:R-:W-:-:S07]  /*0640*/  LOP3.LUT R4, R4, 0x3, RZ, 0xc0, !PT ;  /* 0x0000000304047812 */ /* 0x000fce00078ec0ff */
.L_x_7:
[C---:B------:R-:W-:Y:S02]  /*0650*/  IADD3 R8, P1, PT, R12.reuse, UR10, RZ ;  /* 0x0000000a0c087c10 */ /* 0x040fe4000ff3e0ff */
[----:B0-----:R-:W-:Y:S02]  /*0660*/  IADD3 R6, P2, PT, R12, UR8, RZ ;  /* 0x000000080c067c10 */ /* 0x001fe4000ff5e0ff */
[C---:B------:R-:W-:Y:S02]  /*0670*/  IADD3.X R9, PT, PT, R13.reuse, UR11, RZ, P1, !PT ;  /* 0x0000000b0d097c10 */ /* 0x040fe40008ffe4ff */
[----:B------:R-:W-:-:S03]  /*0680*/  IADD3.X R7, PT, PT, R13, UR9, RZ, P2, !PT ;  /* 0x000000090d077c10 */ /* 0x000fc600097fe4ff */
[----:B------:R-:W2:Y:S04]  /*0690*/  LDG.E R8, desc[UR4][R8.64] ;  /* 0x0000000408087981 */ /* 0x000ea8000c1e1900 */
[----:B------:R-:W2:Y:S01]  /*06a0*/  LDG.E R11, desc[UR4][R6.64] ;  /* 0x00000004060b7981 */ /* 0x000ea2000c1e1900 */
[----:B------:R-:W-:Y:S02]  /*06b0*/  IADD3 R4, P1, PT, R4, -0x1, RZ ;  /* 0xffffffff04047810 */ /* 0x000fe40007f3e0ff */
[----:B------:R-:W-:Y:S02]  /*06c0*/  IADD3 R5, P2, PT, R2, R5, RZ ;  /* 0x0000000502057210 */ /* 0x000fe40007f5e0ff */
[----:B------:R-:W-:Y:S02]  /*06d0*/  IADD3.X R10, PT, PT, R10, -0x1, RZ, P1, !PT ;  /* 0xffffffff0a0a7810 */ /* 0x000fe40000ffe4ff */
[----:B------:R-:W-:Y:S01]  /*06e0*/  ISETP.NE.U32.AND P1, PT, R4, RZ, PT ;  /* 0x000000ff0400720c */ /* 0x000fe20003f25070 */
[----:B------:R-:W-:Y:S01]  /*06f0*/  IMAD.X R0, R3, 0x1, R0, P2 ;  /* 0x0000000103007824 */ /* 0x000fe200010e0600 */
[----:B------:R-:W-:-:S02]  /*0700*/  IADD3 R12, P3, PT, R12, R15, RZ ;  /* 0x0000000f0c0c7210 */ /* 0x000fc40007f7e0ff */
[----:B------:R-:W-:-:S03]  /*0710*/  ISETP.NE.AND.EX P1, PT, R10, RZ, PT, P1 ;  /* 0x000000ff0a00720c */ /* 0x000fc60003f25310 */
[----:B------:R-:W-:Y:S02]  /*0720*/  IMAD.X R13, R13, 0x1, R14, P3 ;  /* 0x000000010d0d7824 */ /* 0x000fe400018e060e */
[----:B--2---:R-:W-:-:S05]  /*0730*/  FADD R11, R8, R11 ;  /* 0x0000000b080b7221 */ /* 0x004fca0000000000 */
[----:B------:R0:W-:Y:S03]  /*0740*/  STG.E desc[UR4][R6.64], R11 ;  /* 0x0000000b06007986 */ /* 0x0001e6000c101904 */
[----:B------:R-:W-:Y:S05]  /*0750*/  @P1 BRA `(.L_x_7) ;  /* 0xfffffffc00bc1947 */ /* 0x000fea000383ffff */
.L_x_6:
[----:B------:R-:W-:Y:S05]  /*0760*/  BSYNC.RECONVERGENT B0 ;  /* 0x0000000000007941 */ /* 0x000fea0003800200 */
.L_x_5:
[----:B------:R-:W-:Y:S05]  /*0770*/  @!P0 EXIT ;  /* 0x000000000000894d */ /* 0x000fea0003800000 */
[C---:B0-----:R-:W-:Y:S01]  /*0780*/  SHF.L.U64.HI R7, R2.reuse, 0x2, R3 ;  /* 0x0000000202077819 */ /* 0x041fe20000010203 */
[----:B------:R-:W-:Y:S01]  /*0790*/  IMAD.SHL.U32 R11, R2, 0x4, RZ ;  /* 0x00000004020b7824 */ /* 0x000fe200078e00ff */
[----:B------:R-:W0:Y:S01]  /*07a0*/  LDCU.64 UR6, c[0x0][0x390] ;  /* 0x00007200ff0677ac */ /* 0x000e220008000a00 */
[----:B------:R-:W1:Y:S05]  /*07b0*/  LDCU.128 UR8, c[0x0][0x380] ;  /* 0x00007000ff0877ac */ /* 0x000e6a0008000c00 */
.L_x_8:
[C---:B--2---:R-:W-:Y:S01]  /*07c0*/  IMAD.SHL.U32 R12, R5.reuse, 0x4, RZ ;  /* 0x00000004050c7824 */ /* 0x044fe200078e00ff */
[----:B------:R-:W-:-:S04]  /*07d0*/  SHF.L.U64.HI R2, R5, 0x2, R0 ;  /* 0x0000000205027819 */ /* 0x000fc80000010200 */
[C---:B-1----:R-:W-:Y:S02]  /*07e0*/  IADD3 R8, P0, PT, R12.reuse, UR10, RZ ;  /* 0x0000000a0c087c10 */ /* 0x042fe4000ff1e0ff */
[----:B------:R-:W-:Y:S02]  /*07f0*/  IADD3 R12, P1, PT, R12, UR8, RZ ;  /* 0x000000080c0c7c10 */ /* 0x000fe4000ff3e0ff */
[C---:B------:R-:W-:Y:S02]  /*0800*/  IADD3.X R9, PT, PT, R2.reuse, UR11, RZ, P0, !PT ;  /* 0x0000000b02097c10 */ /* 0x040fe400087fe4ff */
[----:B------:R-:W-:-:S03]  /*0810*/  IADD3.X R13, PT, PT, R2, UR9, RZ, P1, !PT ;  /* 0x00000009020d7c10 */ /* 0x000fc60008ffe4ff */
[----:B------:R-:W2:Y:S04]  /*0820*/  LDG.E R4, desc[UR4][R8.64] ;  /* 0x0000000408047981 */ /* 0x000ea8000c1e1900 */
[----:B------:R-:W2:Y:S01]  /*0830*/  LDG.E R17, desc[UR4][R12.64] ;  /* 0x000000040c117981 */ /* 0x000ea2000c1e1900 */
[-C--:B------:R-:W-:Y:S02]  /*0840*/  IADD3 R14, P0, PT, R8, R11.reuse, RZ ;  /* 0x0000000b080e7210 */ /* 0x080fe40007f1e0ff */
[----:B------:R-:W-:-:S03]  /*0850*/  IADD3 R2, P1, PT, R12, R11, RZ ;  /* 0x0000000b0c027210 */ /* 0x000fc60007f3e0ff */
[--C-:B------:R-:W-:Y:S02]  /*0860*/  IMAD.X R15, R9, 0x1, R7.reuse, P0 ;  /* 0x00000001090f7824 */ /* 0x100fe400000e0607 */
[----:B------:R-:W-:Y:S02]  /*0870*/  IMAD.X R3, R13, 0x1, R7, P1 ;  /* 0x000000010d037824 */ /* 0x000fe400008e0607 */
[----:B--2---:R-:W-:-:S05]  /*0880*/  FADD R19, R4, R17 ;  /* 0x0000001104137221 */ /* 0x004fca0000000000 */
[----:B------:R1:W-:Y:S04]  /*0890*/  STG.E desc[UR4][R12.64], R19 ;  /* 0x000000130c007986 */ /* 0x0003e8000c101904 */
        /* <DEDUP_REMOVED lines=8> */
[----:B------:R-:W3:Y:S04]  /*0920*/  LDG.E R4, desc[UR4][R16.64] ;  /* 0x0000000410047981 */ /* 0x000ee8000c1e1900 */
[----:B------:R-:W3:Y:S01]  /*0930*/  LDG.E R23, desc[UR4][R8.64] ;  /* 0x0000000408177981 */ /* 0x000ee2000c1e1900 */
[-C--:B------:R-:W-:Y:S02]  /*0940*/  IADD3 R18, P0, PT, R16, R11.reuse, RZ ;  /* 0x0000000b10127210 */ /* 0x080fe40007f1e0ff */
[----:B-1----:R-:W-:-:S03]  /*0950*/  IADD3 R12, P1, PT, R8, R11, RZ ;  /* 0x0000000b080c7210 */ /* 0x002fc60007f3e0ff */
[--C-:B------:R-:W-:Y:S02]  /*0960*/  IMAD.X R19, R17, 0x1, R7.reuse, P0 ;  /* 0x0000000111137824 */ /* 0x100fe400000e0607 */
[----:B------:R-:W-:Y:S02]  /*0970*/  IMAD.X R13, R9, 0x1, R7, P1 ;  /* 0x00000001090d7824 */ /* 0x000fe400008e0607 */
[----:B---3--:R-:W-:-:S05]  /*0980*/  FADD R23, R4, R23 ;  /* 0x0000001704177221 */ /* 0x008fca0000000000 */
[----:B------:R2:W-:Y:S04]  /*0990*/  STG.E desc[UR4][R8.64], R23 ;  /* 0x0000001708007986 */ /* 0x0005e8000c101904 */
[----:B------:R-:W3:Y:S04]  /*09a0*/  LDG.E R18, desc[UR4][R18.64] ;  /* 0x0000000412127981 */ /* 0x000ee8000c1e1900 */
[----:B------:R-:W3:Y:S01]  /*09b0*/  LDG.E R15, desc[UR4][R12.64] ;  /* 0x000000040c0f7981 */ /* 0x000ee2000c1e1900 */
[----:B------:R-:W-:-:S05]  /*09c0*/  IADD3 R5, P0, PT, R5, R11, RZ ;  /* 0x0000000b05057210 */ /* 0x000fca0007f1e0ff */
[----:B------:R-:W-:Y:S01]  /*09d0*/  IMAD.X R0, R0, 0x1, R7, P0 ;  /* 0x0000000100007824 */ /* 0x000fe200000e0607 */
[----:B0-----:R-:W-:-:S04]  /*09e0*/  ISETP.GE.U32.AND P0, PT, R5, UR6, PT ;  /* 0x0000000605007c0c */ /* 0x001fc8000bf06070 */
[----:B------:R-:W-:Y:S01]  /*09f0*/  ISETP.GE.AND.EX P0, PT, R0, UR7, PT, P0 ;  /* 0x0000000700007c0c */ /* 0x000fe2000bf06300 */
[----:B---3--:R-:W-:-:S05]  /*0a00*/  FADD R15, R18, R15 ;  /* 0x0000000f120f7221 */ /* 0x008fca0000000000 */
[----:B------:R2:W-:Y:S07]  /*0a10*/  STG.E desc[UR4][R12.64], R15 ;  /* 0x0000000f0c007986 */ /* 0x0005ee000c101904 */
[----:B------:R-:W-:Y:S05]  /*0a20*/  @!P0 BRA `(.L_x_8) ;  /* 0xfffffffc00648947 */ /* 0x000fea000383ffff */
[----:B------:R-:W-:Y:S05]  /*0a30*/  EXIT ;  /* 0x000000000000794d */ /* 0x000fea0003800000 */
        .weak           $__internal_0_$__cuda_sm20_div_s64
        .type           $__internal_0_$__cuda_sm20_div_s64,@function
        .size           $__internal_0_$__cuda_sm20_div_s64,($__internal_1_$__cuda_sm20_div_u64 - $__internal_0_$__cuda_sm20_div_s64)
$__internal_0_$__cuda_sm20_div_s64:
[----:B------:R-:W0:Y:S01]  /*0a40*/  LDC.64 R2, c[0x0][0x398] ;  /* 0x0000e600ff027b82 */ /* 0x000e220000000a00 */
[----:B------:R-:W-:Y:S02]  /*0a50*/  ISETP.GE.AND P3, PT, R0, RZ, PT ;  /* 0x000000ff0000720c */ /* 0x000fe40003f66270 */
[----:B0-----:R-:W-:Y:S02]  /*0a60*/  IADD3 R5, P1, PT, RZ, -R2, RZ ;  /* 0x80000002ff057210 */ /* 0x001fe40007f3e0ff */
[----:B------:R-:W-:-:S03]  /*0a70*/  ISETP.GE.AND P0, PT, R3, RZ, PT ;  /* 0x000000ff0300720c */ /* 0x000fc60003f06270 */
[----:B------:R-:W-:Y:S01]  /*0a80*/  IMAD.X R8, RZ, RZ, ~R3, P1 ;  /* 0x000000ffff087224 */ /* 0x000fe200008e0e03 */
[----:B------:R-:W-:-:S04]  /*0a90*/  SEL R4, R5, R2, !P0 ;  /* 0x0000000205047207 */ /* 0x000fc80004000000 */
[----:B------:R-:W-:-:S04]  /*0aa0*/  SEL R5, R8, R3, !P0 ;  /* 0x0000000308057207 */ /* 0x000fc80004000000 */
[----:B------:R-:W0:Y:S08]  /*0ab0*/  I2F.U64.RP R12, R4 ;  /* 0x00000004000c7312 */ /* 0x000e300000309000 */
[----:B0-----:R-:W0:Y:S02]  /*0ac0*/  MUFU.RCP R12, R12 ;  /* 0x0000000c000c7308 */ /* 0x001e240000001000 */
[----:B0-----:R-:W-:-:S06]  /*0ad0*/  VIADD R8, R12, 0x1ffffffe ;  /* 0x1ffffffe0c087836 */ /* 0x001fcc0000000000 */
[----:B------:R-:W0:Y:S02]  /*0ae0*/  F2I.U64.TRUNC R8, R8 ;  /* 0x0000000800087311 */ /* 0x000e24000020d800 */
[----:B0-----:R-:W-:-:S04]  /*0af0*/  IMAD.WIDE.U32 R10, R8, R4, RZ ;  /* 0x00000004080a7225 */ /* 0x001fc800078e00ff */
[----:B------:R-:W-:Y:S01]  /*0b00*/  IMAD R11, R8, R5, R11 ;  /* 0x00000005080b7224 */ /* 0x000fe200078e020b */
[----:B------:R-:W-:-:S03]  /*0b10*/  IADD3 R13, P0, PT, RZ, -R10, RZ ;  /* 0x8000000aff0d7210 */ /* 0x000fc60007f1e0ff */
[----:B------:R-:W-:Y:S02]  /*0b20*/  IMAD R11, R9, R4, R11 ;  /* 0x00000004090b7224 */ /* 0x000fe400078e020b */
[----:B------:R-:W-:-:S03]  /*0b30*/  IMAD.HI.U32 R10, R8, R13, RZ ;  /* 0x0000000d080a7227 */ /* 0x000fc600078e00ff */
[----:B------:R-:W-:Y:S01]  /*0b40*/  IADD3.X R15, PT, PT, RZ, ~R11, RZ, P0, !PT ;  /* 0x8000000bff0f7210 */ /* 0x000fe200007fe4ff */
[----:B------:R-:W-:-:S04]  /*0b50*/  IMAD.MOV.U32 R11, RZ, RZ, R8 ;  /* 0x000000ffff0b7224 */ /* 0x000fc800078e0008 */
[----:B------:R-:W-:-:S04]  /*0b60*/  IMAD.WIDE.U32 R10, P0, R8, R15, R10 ;  /* 0x0000000f080a7225 */ /* 0x000fc8000780000a */
[C---:B------:R-:W-:Y:S02]  /*0b70*/  IMAD R17, R9.reuse, R15, RZ ;  /* 0x0000000f09117224 */ /* 0x040fe400078e02ff */
[----:B------:R-:W-:-:S04]  /*0b80*/  IMAD.HI.U32 R10, P1, R9, R13, R10 ;  /* 0x0000000d090a7227 */ /* 0x000fc8000782000a */
[----:B------:R-:W-:Y:S01]  /*0b90*/  IMAD.HI.U32 R15, R9, R15, RZ ;  /* 0x0000000f090f7227 */ /* 0x000fe200078e00ff */
[----:B------:R-:W-:-:S03]  /*0ba0*/  IADD3 R11, P2, PT, R17, R10, RZ ;  /* 0x0000000a110b7210 */ /* 0x000fc60007f5e0ff */
[----:B------:R-:W-:Y:S02]  /*0bb0*/  IMAD.X R10, R15, 0x1, R9, P0 ;  /* 0x000000010f0a7824 */ /* 0x000fe400000e0609 */
[----:B------:R-:W-:-:S03]  /*0bc0*/  IMAD.WIDE.U32 R8, R11, R4, RZ ;  /* 0x000000040b087225 */ /* 0x000fc600078e00ff */
[----:B------:R-:W-:Y:S01]  /*0bd0*/  IADD3.X R13, PT, PT, RZ, RZ, R10, P2, P1 ;  /* 0x000000ffff0d7210 */ /* 0x000fe200017e240a */
[----:B------:R-:W-:Y:S01]  /*0be0*/  IMAD R9, R11, R5, R9 ;  /* 0x000000050b097224 */ /* 0x000fe200078e0209 */
[----:B------:R-:W-:Y:S02]  /*0bf0*/  IADD3 R15, P0, PT, RZ, -R8, RZ ;  /* 0x80000008ff0f7210 */ /* 0x000fe40007f1e0ff */
[----:B------:R-:W-:Y:S01]  /*0c00*/  IADD3 R8, P4, PT, RZ, -R7, RZ ;  /* 0x80000007ff087210 */ /* 0x000fe20007f9e0ff */
[----:B------:R-:W-:Y:S02]  /*0c10*/  IMAD R9, R13, R4, R9 ;  /* 0x000000040d097224 */ /* 0x000fe400078e0209 */
[----:B------:R-:W-:Y:S01]  /*0c20*/  IMAD.HI.U32 R10, R11, R15, RZ ;  /* 0x0000000f0b0a7227 */ /* 0x000fe200078e00ff */
[----:B------:R-:W-:-:S03]  /*0c30*/  SEL R7, R8, R7, !P3 ;  /* 0x0000000708077207 */ /* 0x000fc60005800000 */
[----:B------:R-:W-:-:S04]  /*0c40*/  IMAD.X R12, RZ, RZ, ~R9, P0 ;  /* 0x000000ffff0c7224 */ /* 0x000fc800000e0e09 */
[----:B------:R-:W-:-:S04]  /*0c50*/  IMAD.WIDE.U32 R10, P0, R11, R12, R10 ;  /* 0x0000000c0b0a7225 */ /* 0x000fc8000780000a */
[C---:B------:R-:W-:Y:S02]  /*0c60*/  IMAD R9, R13.reuse, R12, RZ ;  /* 0x0000000c0d097224 */ /* 0x040fe400078e02ff */
[----:B------:R-:W-:-:S04]  /*0c70*/  IMAD.HI.U32 R10, P1, R13, R15, R10 ;  /* 0x0000000f0d0a7227 */ /* 0x000fc8000782000a */
[----:B------:R-:W-:Y:S01]  /*0c80*/  IMAD.HI.U32 R12, R13, R12, RZ ;  /* 0x0000000c0d0c7227 */ /* 0x000fe200078e00ff */
[----:B------:R-:W-:-:S03]  /*0c90*/  IADD3 R10, P2, PT, R9, R10, RZ ;  /* 0x0000000a090a7210 */ /* 0x000fc60007f5e0ff */
[----:B------:R-:W-:Y:S02]  /*0ca0*/  IMAD.X R9, RZ, RZ, ~R0, P4 ;  /* 0x000000ffff097224 */ /* 0x000fe400020e0e00 */
[----:B------:R-:W-:Y:S02]  /*0cb0*/  IMAD.X R13, R12, 0x1, R13, P0 ;  /* 0x000000010c0d7824 */ /* 0x000fe400000e060d */
[----:B------:R-:W-:Y:S01]  /*0cc0*/  IMAD.HI.U32 R8, R10, R7, RZ ;  /* 0x000000070a087227 */ /* 0x000fe200078e00ff */
[----:B------:R-:W-:Y:S02]  /*0cd0*/  SEL R12, R9, R0, !P3 ;  /* 0x00000000090c7207 */ /* 0x000fe40005800000 */
[----:B------:R-:W-:Y:S01]  /*0ce0*/  IADD3.X R13, PT, PT, RZ, RZ, R13, P2, P1 ;  /* 0x000000ffff0d7210 */ /* 0x000fe200017e240d */
[----:B------:R-:W-:Y:S01]  /*0cf0*/  IMAD.MOV.U32 R9, RZ, RZ, RZ ;  /* 0x000000ffff097224 */ /* 0x000fe200078e00ff */
[----:B------:R-:W-:Y:S01]  /*0d00*/  LOP3.LUT R0, R0, R3, RZ, 0x3c, !PT ;  /* 0x0000000300007212 */ /* 0x000fe200078e3cff */
[----:B------:R-:W-:-:S04]  /*0d10*/  IMAD.WIDE.U32 R8, R10, R12, R8 ;  /* 0x0000000c0a087225 */ /* 0x000fc800078e0008 */
[C---:B------:R-:W-:Y:S02]  /*0d20*/  IMAD R11, R13.reuse, R12, RZ ;  /* 0x0000000c0d0b7224 */ /* 0x040fe400078e02ff */
[----:B------:R-:W-:-:S04]  /*0d30*/  IMAD.HI.U32 R8, P0, R13, R7, R8 ;  /* 0x000000070d087227 */ /* 0x000fc80007800008 */
[----:B------:R-:W-:Y:S01]  /*0d40*/  IMAD.HI.U32 R10, R13, R12, RZ ;  /* 0x0000000c0d0a7227 */ /* 0x000fe200078e00ff */
[----:B------:R-:W-:-:S03]  /*0d50*/  IADD3 R11, P1, PT, R11, R8, RZ ;  /* 0x000000080b0b7210 */ /* 0x000fc60007f3e0ff */
[----:B------:R-:W-:Y:S02]  /*0d60*/  IMAD.X R10, RZ, RZ, R10, P0 ;  /* 0x000000ffff0a7224 */ /* 0x000fe400000e060a */
[----:B------:R-:W-:-:S04]  /*0d70*/  IMAD.WIDE.U32 R8, R11, R4, RZ ;  /* 0x000000040b087225 */ /* 0x000fc800078e00ff */
[----:B------:R-:W-:Y:S01]  /*0d80*/  IMAD.X R13, RZ, RZ, R10, P1 ;  /* 0x000000ffff0d7224 */ /* 0x000fe200008e060a */
[----:B------:R-:W-:Y:S01]  /*0d90*/  IADD3 R15, P1, PT, -R8, R7, RZ ;  /* 0x00000007080f7210 */ /* 0x000fe20007f3e1ff */
[C---:B------:R-:W-:Y:S01]  /*0da0*/  IMAD R9, R11.reuse, R5, R9 ;  /* 0x000000050b097224 */ /* 0x040fe200078e0209 */
[----:B------:R-:W-:Y:S02]  /*0db0*/  IADD3 R8, P2, PT, R11, 0x1, RZ ;  /* 0x000000010b087810 */ /* 0x000fe40007f5e0ff */
[-C--:B------:R-:W-:Y:S01]  /*0dc0*/  ISETP.GE.U32.AND P0, PT, R15, R4.reuse, PT ;  /* 0x000000040f00720c */ /* 0x080fe20003f06070 */
[-C--:B------:R-:W-:Y:S02]  /*0dd0*/  IMAD R9, R13, R4.reuse, R9 ;  /* 0x000000040d097224 */ /* 0x080fe400078e0209 */
[----:B------:R-:W-:Y:S02]  /*0de0*/  IMAD.X R10, RZ, RZ, R13, P2 ;  /* 0x000000ffff0a7224 */ /* 0x000fe400010e060d */
[----:B------:R-:W-:Y:S01]  /*0df0*/  IMAD.X R17, R12, 0x1, ~R9, P1 ;  /* 0x000000010c117824 */ /* 0x000fe200008e0e09 */
[----:B------:R-:W-:-:S04]  /*0e00*/  IADD3 R7, P1, PT, R15, -R4, RZ ;  /* 0x800000040f077210 */ /* 0x000fc80007f3e0ff */
[C---:B------:R-:W-:Y:S01]  /*0e10*/  ISETP.GE.U32.AND.EX P0, PT, R17.reuse, R5, PT, P0 ;  /* 0x000000051100720c */ /* 0x040fe20003f06100 */
[----:B------:R-:W-:-:S03]  /*0e20*/  IMAD.X R9, R17, 0x1, ~R5, P1 ;  /* 0x0000000111097824 */ /* 0x000fc600008e0e05 */
[----:B------:R-:W-:Y:S02]  /*0e30*/  SEL R7, R7, R15, P0 ;  /* 0x0000000f07077207 */ /* 0x000fe40000000000 */
[----:B------:R-:W-:Y:S02]  /*0e40*/  SEL R11, R8, R11, P0 ;  /* 0x0000000b080b7207 */ /* 0x000fe40000000000 */
[----:B------:R-:W-:Y:S02]  /*0e50*/  SEL R9, R9, R17, P0 ;  /* 0x0000001109097207 */ /* 0x000fe40000000000 */
[----:B------:R-:W-:Y:S02]  /*0e60*/  ISETP.GE.U32.AND P1, PT, R7, R4, PT ;  /* 0x000000040700720c */ /* 0x000fe40003f26070 */
[----:B------:R-:W-:Y:S02]  /*0e70*/  SEL R8, R10, R13, P0 ;  /* 0x0000000d0a087207 */ /* 0x000fe40000000000 */
[----:B------:R-:W-:-:S02]  /*0e80*/  IADD3 R4, P2, PT, R11, 0x1, RZ ;  /* 0x000000010b047810 */ /* 0x000fc40007f5e0ff */
[----:B------:R-:W-:Y:S02]  /*0e90*/  ISETP.GE.U32.AND.EX P0, PT, R9, R5, PT, P1 ;  /* 0x000000050900720c */ /* 0x000fe40003f06110 */
[----:B------:R-:W-:Y:S01]  /*0ea0*/  ISETP.GE.AND P1, PT, R0, RZ, PT ;  /* 0x000000ff0000720c */ /* 0x000fe20003f26270 */
[----:B------:R-:W-:Y:S01]  /*0eb0*/  IMAD.X R5, RZ, RZ, R8, P2 ;  /* 0x000000ffff057224 */ /* 0x000fe200010e0608 */
[----:B------:R-:W-:-:S04]  /*0ec0*/  SEL R4, R4, R11, P0 ;  /* 0x0000000b04047207 */ /* 0x000fc80000000000 */
[----:B------:R-:W-:Y:S02]  /*0ed0*/  SEL R5, R5, R8, P0 ;  /* 0x0000000805057207 */ /* 0x000fe40000000000 */
[-C--:B------:R-:W-:Y:S02]  /*0ee0*/  IADD3 R7, P2, PT, RZ, -R4.reuse, RZ ;  /* 0x80000004ff077210 */ /* 0x080fe40007f5e0ff */
[----:B------:R-:W-:Y:S02]  /*0ef0*/  ISETP.NE.U32.AND P0, PT, R2, RZ, PT ;  /* 0x000000ff0200720c */ /* 0x000fe40003f05070 */
[----:B------:R-:W-:Y:S01]  /*0f00*/  SEL R2, R7, R4, !P1 ;  /* 0x0000000407027207 */ /* 0x000fe20004800000 */
[----:B------:R-:W-:Y:S01]  /*0f10*/  IMAD.X R0, RZ, RZ, ~R5, P2 ;  /* 0x000000ffff007224 */ /* 0x000fe200010e0e05 */
[----:B------:R-:W-:Y:S01]  /*0f20*/  ISETP.NE.AND.EX P0, PT, R3, RZ, PT, P0 ;  /* 0x000000ff0300720c */ /* 0x000fe20003f05300 */
[----:B------:R-:W-:-:S03]  /*0f30*/  IMAD.MOV.U32 R7, RZ, RZ, 0x0 ;  /* 0x00000000ff077424 */ /* 0x000fc600078e00ff */
[----:B------:R-:W-:Y:S02]  /*0f40*/  SEL R3, R0, R5, !P1 ;  /* 0x0000000500037207 */ /* 0x000fe40004800000 */
[----:B------:R-:W-:Y:S02]  /*0f50*/  SEL R2, R2, 0xffffffff, P0 ;  /* 0xffffffff02027807 */ /* 0x000fe40000000000 */
[----:B------:R-:W-:Y:S01]  /*0f60*/  SEL R3, R3, 0xffffffff, P0 ;  /* 0xffffffff03037807 */ /* 0x000fe20000000000 */
[----:B------:R-:W-:Y:S06]  /*0f70*/  RET.REL.NODEC R6 `(_Z8add_krnlPfS_ll) ;  /* 0xfffffff006207950 */ /* 0x000fec0003c3ffff */
        .weak           $__internal_1_$__cuda_sm20_div_u64
        .type           $__internal_1_$__cuda_sm20_div_u64,@function
        .size           $__internal_1_$__cuda_sm20_div_u64,(.L_x_11 - $__internal_1_$__cuda_sm20_div_u64)
$__internal_1_$__cuda_sm20_div_u64:
[----:B------:R-:W-:Y:S01]  /*0f80*/  IMAD.MOV.U32 R16, RZ, RZ, R8 ;  /* 0x000000ffff107224 */ /* 0x000fe200078e0008 */
[----:B------:R-:W-:-:S04]  /*0f90*/  MOV R17, R7 ;  /* 0x0000000700117202 */ /* 0x000fc80000000f00 */
        /* <DEDUP_REMOVED lines=8> */
[----:B------:R-:W-:-:S04]  /*1020*/  IMAD.HI.U32 R14, R12, R19, RZ ;  /* 0x000000130c0e7227 */ /* 0x000fc800078e00ff */
[----:B------:R-:W-:Y:S02]  /*1030*/  IMAD.X R21, RZ, RZ, ~R15, P0 ;  /* 0x000000ffff157224 */ /* 0x000fe400000e0e0f */
[----:B------:R-:W-:Y:S02]  /*1040*/  IMAD.MOV.U32 R15, RZ, RZ, R12 ;  /* 0x000000ffff0f7224 */ /* 0x000fe400078e000c */
[-C--:B------:R-:W-:Y:S02]  /*1050*/  IMAD R17, R13, R21.reuse, RZ ;  /* 0x000000150d117224 */ /* 0x080fe400078e02ff */
[----:B------:R-:W-:-:S04]  /*1060*/  IMAD.WIDE.U32 R14, P0, R12, R21, R14 ;  /* 0x000000150c0e7225 */ /* 0x000fc8000780000e */
[----:B------:R-:W-:-:S04]  /*1070*/  IMAD.HI.U32 R21, R13, R21, RZ ;  /* 0x000000150d157227 */ /* 0x000fc800078e00ff */
[----:B------:R-:W-:-:S04]  /*1080*/  IMAD.HI.U32 R14, P1, R13, R19, R14 ;  /* 0x000000130d0e7227 */ /* 0x000fc8000782000e */
[----:B------:R-:W-:Y:S01]  /*1090*/  IMAD.X R10, R21, 0x1, R13, P0 ;  /* 0x00000001150a7824 */ /* 0x000fe200000e060d */
[----:B------:R-:W-:-:S04]  /*10a0*/  IADD3 R15, P2, PT, R17, R14, RZ ;  /* 0x0000000e110f7210 */ /* 0x000fc80007f5e0ff */
[----:B------:R-:W-:Y:S01]  /*10b0*/  IADD3.X R17, PT, PT, RZ, RZ, R10, P2, P1 ;  /* 0x000000ffff117210 */ /* 0x000fe200017e240a */
[----:B------:R-:W-:-:S04]  /*10c0*/  IMAD.WIDE.U32 R12, R15, R8, RZ ;  /* 0x000000080f0c7225 */ /* 0x000fc800078e00ff */
[----:B------:R-:W-:Y:S01]  /*10d0*/  IMAD R10, R15, R7, R13 ;  /* 0x000000070f0a7224 */ /* 0x000fe200078e020d */
[----:B------:R-:W-:-:S03]  /*10e0*/  IADD3 R13, P0, PT, RZ, -R12, RZ ;  /* 0x8000000cff0d7210 */ /* 0x000fc60007f1e0ff */
[----:B------:R-:W-:Y:S02]  /*10f0*/  IMAD R10, R17, R8, R10 ;  /* 0x00000008110a7224 */ /* 0x000fe400078e020a */
[----:B------:R-:W-:-:S04]  /*1100*/  IMAD.HI.U32 R14, R15, R13, RZ ;  /* 0x0000000d0f0e7227 */ /* 0x000fc800078e00ff */
[----:B------:R-:W-:-:S04]  /*1110*/  IMAD.X R12, RZ, RZ, ~R10, P0 ;  /* 0x000000ffff0c7224 */ /* 0x000fc800000e0e0a */
[----:B------:R-:W-:-:S04]  /*1120*/  IMAD.WIDE.U32 R14, P0, R15, R12, R14 ;  /* 0x0000000c0f0e7225 */ /* 0x000fc8000780000e */
[C---:B------:R-:W-:Y:S02]  /*1130*/  IMAD R19, R17.reuse, R12, RZ ;  /* 0x0000000c11137224 */ /* 0x040fe400078e02ff */
[----:B------:R-:W-:-:S04]  /*1140*/  IMAD.HI.U32 R10, P1, R17, R13, R14 ;  /* 0x0000000d110a7227 */ /* 0x000fc8000782000e */
[----:B------:R-:W-:Y:S01]  /*1150*/  IMAD.HI.U32 R12, R17, R12, RZ ;  /* 0x0000000c110c7227 */ /* 0x000fe200078e00ff */
[----:B------:R-:W-:-:S03]  /*1160*/  IADD3 R10, P2, PT, R19, R10, RZ ;  /* 0x0000000a130a7210 */ /* 0x000fc60007f5e0ff */
[----:B------:R-:W-:Y:S02]  /*1170*/  IMAD.X R17, R12, 0x1, R17, P0 ;  /* 0x000000010c117824 */ /* 0x000fe400000e0611 */
[----:B------:R-:W-:-:S03]  /*1180*/  IMAD.HI.U32 R12, R10, R9, RZ ;  /* 0x000000090a0c7227 */ /* 0x000fc600078e00ff */
[----:B------:R-:W-:Y:S01]  /*1190*/  IADD3.X R14, PT, PT, RZ, RZ, R17, P2, P1 ;  /* 0x000000ffff0e7210 */ /* 0x000fe200017e2411 */
[----:B------:R-:W-:Y:S02]  /*11a0*/  IMAD.MOV.U32 R13, RZ, RZ, RZ ;  /* 0x000000ffff0d7224 */ /* 0x000fe400078e00ff */
[----:B------:R-:W-:-:S04]  /*11b0*/  IMAD.WIDE.U32 R12, R10, R11, R12 ;  /* 0x0000000b0a0c7225 */ /* 0x000fc800078e000c */
[C---:B------:R-:W-:Y:S02]  /*11c0*/  IMAD R15, R14.reuse, R11, RZ ;  /* 0x0000000b0e0f7224 */ /* 0x040fe400078e02ff */
[----:B------:R-:W-:-:S04]  /*11d0*/  IMAD.HI.U32 R12, P0, R14, R9, R12 ;  /* 0x000000090e0c7227 */ /* 0x000fc8000780000c */
[----:B------:R-:W-:Y:S01]  /*11e0*/  IMAD.HI.U32 R10, R14, R11, RZ ;  /* 0x0000000b0e0a7227 */ /* 0x000fe200078e00ff */
[----:B------:R-:W-:-:S03]  /*11f0*/  IADD3 R15, P1, PT, R15, R12, RZ ;  /* 0x0000000c0f0f7210 */ /* 0x000fc60007f3e0ff */
[----:B------:R-:W-:Y:S02]  /*1200*/  IMAD.X R10, RZ, RZ, R10, P0 ;  /* 0x000000ffff0a7224 */ /* 0x000fe400000e060a */
[----:B------:R-:W-:-:S04]  /*1210*/  IMAD.WIDE.U32 R12, R15, R8, RZ ;  /* 0x000000080f0c7225 */ /* 0x000fc800078e00ff */
[----:B------:R-:W-:Y:S02]  /*1220*/  IMAD.X R17, RZ, RZ, R10, P1 ;  /* 0x000000ffff117224 */ /* 0x000fe400008e060a */
[C---:B------:R-:W-:Y:S01]  /*1230*/  IMAD R10, R15.reuse, R7, R13 ;  /* 0x000000070f0a7224 */ /* 0x040fe200078e020d */
[----:B------:R-:W-:Y:S02]  /*1240*/  IADD3 R13, P1, PT, -R12, R9, RZ ;  /* 0x000000090c0d7210 */ /* 0x000fe40007f3e1ff */
[----:B------:R-:W-:Y:S01]  /*1250*/  IADD3 R12, P2, PT, R15, 0x1, RZ ;  /* 0x000000010f0c7810 */ /* 0x000fe20007f5e0ff */
[-C--:B------:R-:W-:Y:S01]  /*1260*/  IMAD R10, R17, R8.reuse, R10 ;  /* 0x00000008110a7224 */ /* 0x080fe200078e020a */
[----:B------:R-:W-:-:S03]  /*1270*/  ISETP.GE.U32.AND P0, PT, R13, R8, PT ;  /* 0x000000080d00720c */ /* 0x000fc60003f06070 */
[----:B------:R-:W-:Y:S01]  /*1280*/  IMAD.X R16, R11, 0x1, ~R10, P1 ;  /* 0x000000010b107824 */ /* 0x000fe200008e0e0a */
[----:B------:R-:W-:Y:S01]  /*1290*/  IADD3 R9, P1, PT, -R8, R13, RZ ;  /* 0x0000000d08097210 */ /* 0x000fe20007f3e1ff */
[----:B------:R-:W-:-:S03]  /*12a0*/  IMAD.X R10, RZ, RZ, R17, P2 ;  /* 0x000000ffff0a7224 */ /* 0x000fc600010e0611 */
[C---:B------:R-:W-:Y:S01]  /*12b0*/  ISETP.GE.U32.AND.EX P0, PT, R16.reuse, R7, PT, P0 ;  /* 0x000000071000720c */ /* 0x040fe20003f06100 */
[----:B------:R-:W-:Y:S01]  /*12c0*/  IMAD.X R14, R16, 0x1, ~R7, P1 ;  /* 0x00000001100e7824 */ /* 0x000fe200008e0e07 */
[----:B------:R-:W-:Y:S02]  /*12d0*/  ISETP.NE.U32.AND P1, PT, R8, RZ, PT ;  /* 0x000000ff0800720c */ /* 0x000fe40003f25070 */
[----:B------:R-:W-:Y:S02]  /*12e0*/  SEL R9, R9, R13, P0 ;  /* 0x0000000d09097207 */ /* 0x000fe40000000000 */
[----:B------:R-:W-:Y:S02]  /*12f0*/  SEL R12, R12, R15, P0 ;  /* 0x0000000f0c0c7207 */ /* 0x000fe40000000000 */
[----:B------:R-:W-:Y:S02]  /*1300*/  SEL R14, R14, R16, P0 ;  /* 0x000000100e0e7207 */ /* 0x000fe40000000000 */
[----:B------:R-:W-:-:S02]  /*1310*/  SEL R17, R10, R17, P0 ;  /* 0x000000110a117207 */ /* 0x000fc40000000000 */
[----:B------:R-:W-:Y:S02]  /*1320*/  ISETP.GE.U32.AND P0, PT, R9, R8, PT ;  /* 0x000000080900720c */ /* 0x000fe40003f06070 */
[----:B------:R-:W-:Y:S02]  /*1330*/  IADD3 R9, P2, PT, R12, 0x1, RZ ;  /* 0x000000010c097810 */ /* 0x000fe40007f5e0ff */
[----:B------:R-:W-:Y:S02]  /*1340*/  ISETP.GE.U32.AND.EX P0, PT, R14, R7, PT, P0 ;  /* 0x000000070e00720c */ /* 0x000fe40003f06100 */
[----:B------:R-:W-:Y:S01]  /*1350*/  ISETP.NE.AND.EX P1, PT, R7, RZ, PT, P1 ;  /* 0x000000ff0700720c */ /* 0x000fe20003f25310 */
[----:B------:R-:W-:Y:S01]  /*1360*/  IMAD.X R10, RZ, RZ, R17, P2 ;  /* 0x000000ffff0a7224 */ /* 0x000fe200010e0611 */
[----:B------:R-:W-:Y:S01]  /*1370*/  SEL R8, R9, R12, P0 ;  /* 0x0000000c09087207 */ /* 0x000fe20000000000 */
[----:B------:R-:W-:-:S03]  /*1380*/  IMAD.MOV.U32 R7, RZ, RZ, 0x0 ;  /* 0x00000000ff077424 */ /* 0x000fc600078e00ff */
[----:B------:R-:W-:Y:S02]  /*1390*/  SEL R9, R10, R17, P0 ;  /* 0x000000110a097207 */ /* 0x000fe40000000000 */
[----:B------:R-:W-:Y:S02]  /*13a0*/  SEL R8, R8, 0xffffffff, P1 ;  /* 0xffffffff08087807 */ /* 0x000fe40000800000 */
[----:B------:R-:W-:Y:S01]  /*13b0*/  SEL R9, R9, 0xffffffff, P1 ;  /* 0xffffffff09097807 */ /* 0x000fe20000800000 */
[----:B------:R-:W-:Y:S06]  /*13c0*/  RET.REL.NODEC R6 `(_Z8add_krnlPfS_ll) ;  /* 0xffffffec060c7950 */ /* 0x000fec0003c3ffff */
.L_x_9:
[----:B------:R-:W-:-:S00]  /*13d0*/  BRA `(.L_x_9) ;  /* 0xfffffffc00fc7947 */ /* 0x000fc0000383ffff */
[----:B------:R-:W-:-:S00]  /*13e0*/  NOP ;  /* 0x0000000000007918 */ /* 0x000fc00000000000 */
        /* <DEDUP_REMOVED lines=9> */
.L_x_11:


//--------------------- .nv.shared.reserved.0     --------------------------
	.section	.nv.shared.reserved.0,"aw",@nobits
	.weak		__nv_reservedSMEM_offset_0_alias
	.size		__nv_reservedSMEM_offset_0_alias, 0, 64
	.other		__nv_reservedSMEM_offset_0_alias,@"STO_CUDA_RESERVED_SHARED STV_DEFAULT"
__nv_reservedSMEM_offset_0_alias:
	.zero		0
	.zero		64


//--------------------- .nv.constant0._Z8add_krnlPfS_ll --------------------------
	.section	.nv.constant0._Z8add_krnlPfS_ll,"a",@progbits
	.sectionflags	@""
	.align	4
.nv.constant0._Z8add_krnlPfS_ll:
	.zero		928


//--------------------- SYMBOLS --------------------------

	.type		.nv.reservedSmem.offset0,@object
	.size		.nv.reservedSmem.offset0,0x4
